//
// Generated by NVIDIA NVVM Compiler
//
// Compiler Build ID: CL-36424714
// Cuda compilation tools, release 13.0, V13.0.88
// Based on NVVM 20.0.0
//

.version 9.0
.target sm_100
.address_size 64

	// .globl	_Z6hello_iPi

.visible .entry _Z6hello_iPi(
	.param .u32 _Z6hello_iPi_param_0,
	.param .u64 .ptr .align 1 _Z6hello_iPi_param_1
)
{
	.reg .pred 	%p<7>;
	.reg .b32 	%r<33>;
	.reg .b64 	%rd<11>;

	ld.param.u32 	%r12, [_Z6hello_iPi_param_0];
	ld.param.u64 	%rd2, [_Z6hello_iPi_param_1];
	cvta.to.global.u64 	%rd1, %rd2;
	mov.u32 	%r13, %tid.x;
	mov.u32 	%r14, %ctaid.x;
	mov.u32 	%r15, %ntid.x;
	mad.lo.s32 	%r31, %r14, %r15, %r13;
	mov.u32 	%r16, %nctaid.x;
	mul.lo.s32 	%r2, %r16, %r15;
	setp.ge.s32 	%p1, %r31, %r12;
	@%p1 bra 	$L__BB0_7;
	add.s32 	%r17, %r31, %r2;
	max.s32 	%r18, %r12, %r17;
	setp.lt.s32 	%p2, %r17, %r12;
	selp.u32 	%r19, 1, 0, %p2;
	add.s32 	%r20, %r17, %r19;
	sub.s32 	%r21, %r18, %r20;
	div.u32 	%r22, %r21, %r2;
	add.s32 	%r3, %r22, %r19;
	and.b32  	%r23, %r3, 3;
	setp.eq.s32 	%p3, %r23, 3;
	@%p3 bra 	$L__BB0_4;
	add.s32 	%r24, %r3, 1;
	and.b32  	%r25, %r24, 3;
	neg.s32 	%r29, %r25;
$L__BB0_3:
	.pragma "nounroll";
	mul.wide.s32 	%rd3, %r31, 4;
	add.s64 	%rd4, %rd1, %rd3;
	mov.b32 	%r26, 1;
	st.global.u32 	[%rd4], %r26;
	add.s32 	%r31, %r31, %r2;
	add.s32 	%r29, %r29, 1;
	setp.ne.s32 	%p4, %r29, 0;
	@%p4 bra 	$L__BB0_3;
$L__BB0_4:
	setp.lt.u32 	%p5, %r3, 3;
	@%p5 bra 	$L__BB0_7;
	mul.wide.s32 	%rd7, %r2, 4;
	shl.b32 	%r28, %r2, 2;
$L__BB0_6:
	mul.wide.s32 	%rd5, %r31, 4;
	add.s64 	%rd6, %rd1, %rd5;
	mov.b32 	%r27, 1;
	st.global.u32 	[%rd6], %r27;
	add.s64 	%rd8, %rd6, %rd7;
	st.global.u32 	[%rd8], %r27;
	add.s64 	%rd9, %rd8, %rd7;
	st.global.u32 	[%rd9], %r27;
	add.s64 	%rd10, %rd9, %rd7;
	st.global.u32 	[%rd10], %r27;
	add.s32 	%r31, %r28, %r31;
	setp.lt.s32 	%p6, %r31, %r12;
	@%p6 bra 	$L__BB0_6;
$L__BB0_7:
	ret;

}
	// .globl	_Z13hello_single_iPi
.visible .entry _Z13hello_single_iPi(
	.param .u32 _Z13hello_single_iPi_param_0,
	.param .u64 .ptr .align 1 _Z13hello_single_iPi_param_1
)
{
	.reg .pred 	%p<2>;
	.reg .b32 	%r<7>;
	.reg .b64 	%rd<5>;

	ld.param.u32 	%r2, [_Z13hello_single_iPi_param_0];
	ld.param.u64 	%rd1, [_Z13hello_single_iPi_param_1];
	mov.u32 	%r3, %tid.x;
	mov.u32 	%r4, %ctaid.x;
	mov.u32 	%r5, %ntid.x;
	mad.lo.s32 	%r1, %r4, %r5, %r3;
	setp.ge.s32 	%p1, %r1, %r2;
	@%p1 bra 	$L__BB1_2;
	cvta.to.global.u64 	%rd2, %rd1;
	mul.wide.s32 	%rd3, %r1, 4;
	add.s64 	%rd4, %rd2, %rd3;
	mov.b32 	%r6, 1;
	st.global.u32 	[%rd4], %r6;
$L__BB1_2:
	ret;

}
	// .globl	_Z8hello2D_i4int2Pi
.visible .entry _Z8hello2D_i4int2Pi(
	.param .u32 _Z8hello2D_i4int2Pi_param_0,
	.param .align 8 .b8 _Z8hello2D_i4int2Pi_param_1[8],
	.param .u64 .ptr .align 1 _Z8hello2D_i4int2Pi_param_2
)
{
	.reg .pred 	%p<6>;
	.reg .b32 	%r<29>;
	.reg .b64 	%rd<5>;

	ld.param.u32 	%r17, [_Z8hello2D_i4int2Pi_param_0];
	ld.param.v2.u32 	{%r1, %r2}, [_Z8hello2D_i4int2Pi_param_1];
	ld.param.u64 	%rd2, [_Z8hello2D_i4int2Pi_param_2];
	mov.u32 	%r3, %ntid.x;
	mov.u32 	%r18, %tid.y;
	mov.u32 	%r19, %ctaid.y;
	mov.u32 	%r4, %ntid.y;
	mad.lo.s32 	%r25, %r19, %r4, %r18;
	mov.u32 	%r20, %nctaid.x;
	mul.lo.s32 	%r6, %r20, %r3;
	setp.ge.s32 	%p1, %r25, %r1;
	@%p1 bra 	$L__BB2_8;
	mov.u32 	%r21, %nctaid.y;
	mul.lo.s32 	%r7, %r21, %r4;
	mov.u32 	%r22, %ctaid.x;
	mov.u32 	%r23, %tid.x;
	mad.lo.s32 	%r28, %r22, %r3, %r23;
	cvta.to.global.u64 	%rd1, %rd2;
$L__BB2_2:
	setp.ge.s32 	%p2, %r28, %r2;
	@%p2 bra 	$L__BB2_7;
	mul.lo.s32 	%r11, %r25, %r6;
$L__BB2_4:
	add.s32 	%r13, %r28, %r11;
	setp.ge.s32 	%p3, %r13, %r17;
	@%p3 bra 	$L__BB2_6;
	mul.wide.s32 	%rd3, %r13, 4;
	add.s64 	%rd4, %rd1, %rd3;
	mov.b32 	%r24, 1;
	st.global.u32 	[%rd4], %r24;
$L__BB2_6:
	add.s32 	%r28, %r28, %r6;
	setp.lt.s32 	%p4, %r28, %r2;
	@%p4 bra 	$L__BB2_4;
$L__BB2_7:
	add.s32 	%r25, %r25, %r7;
	setp.lt.s32 	%p5, %r25, %r1;
	@%p5 bra 	$L__BB2_2;
$L__BB2_8:
	ret;

}
	// .globl	_Z15hello2D_single_iPi
.visible .entry _Z15hello2D_single_iPi(
	.param .u32 _Z15hello2D_single_iPi_param_0,
	.param .u64 .ptr .align 1 _Z15hello2D_single_iPi_param_1
)
{
	.reg .pred 	%p<2>;
	.reg .b32 	%r<13>;
	.reg .b64 	%rd<5>;

	ld.param.u32 	%r2, [_Z15hello2D_single_iPi_param_0];
	ld.param.u64 	%rd1, [_Z15hello2D_single_iPi_param_1];
	mov.u32 	%r3, %tid.x;
	mov.u32 	%r4, %ctaid.x;
	mov.u32 	%r5, %ntid.x;
	mov.u32 	%r6, %tid.y;
	mov.u32 	%r7, %ctaid.y;
	mov.u32 	%r8, %ntid.y;
	mad.lo.s32 	%r9, %r7, %r8, %r6;
	mov.u32 	%r10, %nctaid.x;
	mad.lo.s32 	%r11, %r9, %r10, %r4;
	mad.lo.s32 	%r1, %r11, %r5, %r3;
	setp.ge.s32 	%p1, %r1, %r2;
	@%p1 bra 	$L__BB3_2;
	cvta.to.global.u64 	%rd2, %rd1;
	mul.wide.s32 	%rd3, %r1, 4;
	add.s64 	%rd4, %rd2, %rd3;
	mov.b32 	%r12, 1;
	st.global.u32 	[%rd4], %r12;
$L__BB3_2:
	ret;

}


// ===== COMPILED SASS (sm_100) =====

	.target	sm_100

	.elftype	@"ET_EXEC"


//--------------------- .note.nv.tkinfo           --------------------------
	.section	.note.nv.tkinfo,"",@"SHT_NOTE"
	.sectionflags	@"SHF_NOTE_NV_TKINFO"
	.tkinfo
        /*0018*/ 	.word	0x00000002
        /*0030*/ 	.string	""
        /*0030*/ 	.string	"ptxas"
        /*0030*/ 	.string	"Cuda compilation tools, release 13.0, V13.0.88"
        /*0030*/ 	.string	"Build cuda_13.0.r13.0/compiler.36424714_0"
        /*0030*/ 	.string	"-arch sm_100 -m 64 "



//--------------------- .note.nv.cuinfo           --------------------------
	.section	.note.nv.cuinfo,"",@"SHT_NOTE"
	.sectionflags	@"SHF_NOTE_NV_CUINFO"
        /*0018*/ 	.short	0x0002
        /*001a*/ 	.short	0x0064
        /*001c*/ 	.short	0x0082
	.zero		2


//--------------------- .nv.info                  --------------------------
	.section	.nv.info,"",@"SHT_CUDA_INFO"
	.align	4


	//----- nvinfo : EIATTR_REGCOUNT
	.align		4
        /*0000*/ 	.byte	0x04, 0x2f
        /*0002*/ 	.short	(.L_1 - .L_0)
	.align		4
.L_0:
        /*0004*/ 	.word	index@(_Z6hello_iPi)
        /*0008*/ 	.word	0x00000012


	//----- nvinfo : EIATTR_FRAME_SIZE
	.align		4
.L_1:
        /*000c*/ 	.byte	0x04, 0x11
        /*000e*/ 	.short	(.L_3 - .L_2)
	.align		4
.L_2:
        /*0010*/ 	.word	index@(_Z6hello_iPi)
        /*0014*/ 	.word	0x00000000


	//----- nvinfo : EIATTR_REGCOUNT
	.align		4
.L_3:
        /*0018*/ 	.byte	0x04, 0x2f
        /*001a*/ 	.short	(.L_5 - .L_4)
	.align		4
.L_4:
        /*001c*/ 	.word	index@(_Z13hello_single_iPi)
        /*0020*/ 	.word	0x0000000a


	//----- nvinfo : EIATTR_FRAME_SIZE
	.align		4
.L_5:
        /*0024*/ 	.byte	0x04, 0x11
        /*0026*/ 	.short	(.L_7 - .L_6)
	.align		4
.L_6:
        /*0028*/ 	.word	index@(_Z13hello_single_iPi)
        /*002c*/ 	.word	0x00000000


	//----- nvinfo : EIATTR_REGCOUNT
	.align		4
.L_7:
        /*0030*/ 	.byte	0x04, 0x2f
        /*0032*/ 	.short	(.L_9 - .L_8)
	.align		4
.L_8:
        /*0034*/ 	.word	index@(_Z8hello2D_i4int2Pi)
        /*0038*/ 	.word	0x00000010


	//----- nvinfo : EIATTR_FRAME_SIZE
	.align		4
.L_9:
        /*003c*/ 	.byte	0x04, 0x11
        /*003e*/ 	.short	(.L_11 - .L_10)
	.align		4
.L_10:
        /*0040*/ 	.word	index@(_Z8hello2D_i4int2Pi)
        /*0044*/ 	.word	0x00000000


	//----- nvinfo : EIATTR_REGCOUNT
	.align		4
.L_11:
        /*0048*/ 	.byte	0x04, 0x2f
        /*004a*/ 	.short	(.L_13 - .L_12)
	.align		4
.L_12:
        /*004c*/ 	.word	index@(_Z15hello2D_single_iPi)
        /*0050*/ 	.word	0x0000000a


	//----- nvinfo : EIATTR_FRAME_SIZE
	.align		4
.L_13:
        /*0054*/ 	.byte	0x04, 0x11
        /*0056*/ 	.short	(.L_15 - .L_14)
	.align		4
.L_14:
        /*0058*/ 	.word	index@(_Z15hello2D_single_iPi)
        /*005c*/ 	.word	0x00000000


	//----- nvinfo : EIATTR_MIN_STACK_SIZE
	.align		4
.L_15:
        /*0060*/ 	.byte	0x04, 0x12
        /*0062*/ 	.short	(.L_17 - .L_16)
	.align		4
.L_16:
        /*0064*/ 	.word	index@(_Z15hello2D_single_iPi)
        /*0068*/ 	.word	0x00000000


	//----- nvinfo : EIATTR_MIN_STACK_SIZE
	.align		4
.L_17:
        /*006c*/ 	.byte	0x04, 0x12
        /*006e*/ 	.short	(.L_19 - .L_18)
	.align		4
.L_18:
        /*0070*/ 	.word	index@(_Z8hello2D_i4int2Pi)
        /*0074*/ 	.word	0x00000000


	//----- nvinfo : EIATTR_MIN_STACK_SIZE
	.align		4
.L_19:
        /*0078*/ 	.byte	0x04, 0x12
        /*007a*/ 	.short	(.L_21 - .L_20)
	.align		4
.L_20:
        /*007c*/ 	.word	index@(_Z13hello_single_iPi)
        /*0080*/ 	.word	0x00000000


	//----- nvinfo : EIATTR_MIN_STACK_SIZE
	.align		4
.L_21:
        /*0084*/ 	.byte	0x04, 0x12
        /*0086*/ 	.short	(.L_23 - .L_22)
	.align		4
.L_22:
        /*0088*/ 	.word	index@(_Z6hello_iPi)
        /*008c*/ 	.word	0x00000000
.L_23:


//--------------------- .nv.compat                --------------------------
	.section	.nv.compat,"",@"SHT_CUDA_COMPAT_INFO"
	.align	4
        /*0000*/ 	.byte	0x02, 0x09, 0x00, 0x00, 0x02, 0x02, 0x01, 0x00, 0x02, 0x05, 0x05, 0x00, 0x03, 0x07, 0x01, 0x01
        /*0010*/ 	.byte	0x02, 0x03, 0x00, 0x00, 0x02, 0x06, 0x01, 0x00, 0x04, 0x0b, 0x08, 0x00, 0x09, 0x00, 0x00, 0x00
        /*0020*/ 	.byte	0x00, 0x00, 0x00, 0x00


//--------------------- .nv.info._Z15hello2D_single_iPi --------------------------
	.section	.nv.info._Z15hello2D_single_iPi,"",@"SHT_CUDA_INFO"
	.sectionflags	@""
	.align	4


	//----- nvinfo : EIATTR_CUDA_API_VERSION
	.align		4
        /*0000*/ 	.byte	0x04, 0x37
        /*0002*/ 	.short	(.L_25 - .L_24)
.L_24:
        /*0004*/ 	.word	0x00000082


	//----- nvinfo : EIATTR_KPARAM_INFO
	.align		4
.L_25:
        /*0008*/ 	.byte	0x04, 0x17
        /*000a*/ 	.short	(.L_27 - .L_26)
.L_26:
        /*000c*/ 	.word	0x00000000
        /*0010*/ 	.short	0x0001
        /*0012*/ 	.short	0x0008
        /*0014*/ 	.byte	0x00, 0xf5, 0x21, 0x00


	//----- nvinfo : EIATTR_KPARAM_INFO
	.align		4
.L_27:
        /*0018*/ 	.byte	0x04, 0x17
        /*001a*/ 	.short	(.L_29 - .L_28)
.L_28:
        /*001c*/ 	.word	0x00000000
        /*0020*/ 	.short	0x0000
        /*0022*/ 	.short	0x0000
        /*0024*/ 	.byte	0x00, 0xf0, 0x11, 0x00


	//----- nvinfo : EIATTR_SPARSE_MMA_MASK
	.align		4
.L_29:
        /*0028*/ 	.byte	0x03, 0x50
        /*002a*/ 	.short	0x0000


	//----- nvinfo : EIATTR_MAXREG_COUNT
	.align		4
        /*002c*/ 	.byte	0x03, 0x1b
        /*002e*/ 	.short	0x00ff


	//----- nvinfo : EIATTR_MERCURY_ISA_VERSION
	.align		4
        /*0030*/ 	.byte	0x03, 0x5f
        /*0032*/ 	.short	0x0101


	//----- nvinfo : EIATTR_VRC_CTA_INIT_COUNT
	.align		4
        /*0034*/ 	.byte	0x02, 0x4a
	.zero		1
	.zero		1


	//----- nvinfo : EIATTR_EXIT_INSTR_OFFSETS
	.align		4
        /*0038*/ 	.byte	0x04, 0x1c
        /*003a*/ 	.short	(.L_31 - .L_30)


	//   ....[0]....
.L_30:
        /*003c*/ 	.word	0x000000d0


	//   ....[1]....
        /*0040*/ 	.word	0x00000130


	//----- nvinfo : EIATTR_CBANK_PARAM_SIZE
	.align		4
.L_31:
        /*0044*/ 	.byte	0x03, 0x19
        /*0046*/ 	.short	0x0010


	//----- nvinfo : EIATTR_PARAM_CBANK
	.align		4
        /*0048*/ 	.byte	0x04, 0x0a
        /*004a*/ 	.short	(.L_33 - .L_32)
	.align		4
.L_32:
        /*004c*/ 	.word	index@(.nv.constant0._Z15hello2D_single_iPi)
        /*0050*/ 	.short	0x0380
        /*0052*/ 	.short	0x0010


	//----- nvinfo : EIATTR_SW_WAR
	.align		4
.L_33:
        /*0054*/ 	.byte	0x04, 0x36
        /*0056*/ 	.short	(.L_35 - .L_34)
.L_34:
        /*0058*/ 	.word	0x00000008
.L_35:


//--------------------- .nv.info._Z8hello2D_i4int2Pi --------------------------
	.section	.nv.info._Z8hello2D_i4int2Pi,"",@"SHT_CUDA_INFO"
	.sectionflags	@""
	.align	4


	//----- nvinfo : EIATTR_CUDA_API_VERSION
	.align		4
        /*0000*/ 	.byte	0x04, 0x37
        /*0002*/ 	.short	(.L_37 - .L_36)
.L_36:
        /*0004*/ 	.word	0x00000082


	//----- nvinfo : EIATTR_KPARAM_INFO
	.align		4
.L_37:
        /*0008*/ 	.byte	0x04, 0x17
        /*000a*/ 	.short	(.L_39 - .L_38)
.L_38:
        /*000c*/ 	.word	0x00000000
        /*0010*/ 	.short	0x0002
        /*0012*/ 	.short	0x0010
        /*0014*/ 	.byte	0x00, 0xf5, 0x21, 0x00


	//----- nvinfo : EIATTR_KPARAM_INFO
	.align		4
.L_39:
        /*0018*/ 	.byte	0x04, 0x17
        /*001a*/ 	.short	(.L_41 - .L_40)
.L_40:
        /*001c*/ 	.word	0x00000000
        /*0020*/ 	.short	0x0001
        /*0022*/ 	.short	0x0008
        /*0024*/ 	.byte	0x00, 0xf0, 0x21, 0x00


	//----- nvinfo : EIATTR_KPARAM_INFO
	.align		4
.L_41:
        /*0028*/ 	.byte	0x04, 0x17
        /*002a*/ 	.short	(.L_43 - .L_42)
.L_42:
        /*002c*/ 	.word	0x00000000
        /*0030*/ 	.short	0x0000
        /*0032*/ 	.short	0x0000
        /*0034*/ 	.byte	0x00, 0xf0, 0x11, 0x00


	//----- nvinfo : EIATTR_SPARSE_MMA_MASK
	.align		4
.L_43:
        /*0038*/ 	.byte	0x03, 0x50
        /*003a*/ 	.short	0x0000


	//----- nvinfo : EIATTR_MAXREG_COUNT
	.align		4
        /*003c*/ 	.byte	0x03, 0x1b
        /*003e*/ 	.short	0x00ff


	//----- nvinfo : EIATTR_MERCURY_ISA_VERSION
	.align		4
        /*0040*/ 	.byte	0x03, 0x5f
        /*0042*/ 	.short	0x0101


	//----- nvinfo : EIATTR_VRC_CTA_INIT_COUNT
	.align		4
        /*0044*/ 	.byte	0x02, 0x4a
	.zero		1
	.zero		1


	//----- nvinfo : EIATTR_EXIT_INSTR_OFFSETS
	.align		4
        /*0048*/ 	.byte	0x04, 0x1c
        /*004a*/ 	.short	(.L_45 - .L_44)


	//   ....[0]....
.L_44:
        /*004c*/ 	.word	0x00000090


	//   ....[1]....
        /*0050*/ 	.word	0x00000260


	//----- nvinfo : EIATTR_CRS_STACK_SIZE
	.align		4
.L_45:
        /*0054*/ 	.byte	0x04, 0x1e
        /*0056*/ 	.short	(.L_47 - .L_46)
.L_46:
        /*0058*/ 	.word	0x00000000


	//----- nvinfo : EIATTR_CBANK_PARAM_SIZE
	.align		4
.L_47:
        /*005c*/ 	.byte	0x03, 0x19
        /*005e*/ 	.short	0x0018


	//----- nvinfo : EIATTR_PARAM_CBANK
	.align		4
        /*0060*/ 	.byte	0x04, 0x0a
        /*0062*/ 	.short	(.L_49 - .L_48)
	.align		4
.L_48:
        /*0064*/ 	.word	index@(.nv.constant0._Z8hello2D_i4int2Pi)
        /*0068*/ 	.short	0x0380
        /*006a*/ 	.short	0x0018


	//----- nvinfo : EIATTR_SW_WAR
	.align		4
.L_49:
        /*006c*/ 	.byte	0x04, 0x36
        /*006e*/ 	.short	(.L_51 - .L_50)
.L_50:
        /*0070*/ 	.word	0x00000008
.L_51:


//--------------------- .nv.info._Z13hello_single_iPi --------------------------
	.section	.nv.info._Z13hello_single_iPi,"",@"SHT_CUDA_INFO"
	.sectionflags	@""
	.align	4


	//----- nvinfo : EIATTR_CUDA_API_VERSION
	.align		4
        /*0000*/ 	.byte	0x04, 0x37
        /*0002*/ 	.short	(.L_53 - .L_52)
.L_52:
        /*0004*/ 	.word	0x00000082


	//----- nvinfo : EIATTR_KPARAM_INFO
	.align		4
.L_53:
        /*0008*/ 	.byte	0x04, 0x17
        /*000a*/ 	.short	(.L_55 - .L_54)
.L_54:
        /*000c*/ 	.word	0x00000000
        /*0010*/ 	.short	0x0001
        /*0012*/ 	.short	0x0008
        /*0014*/ 	.byte	0x00, 0xf5, 0x21, 0x00


	//----- nvinfo : EIATTR_KPARAM_INFO
	.align		4
.L_55:
        /*0018*/ 	.byte	0x04, 0x17
        /*001a*/ 	.short	(.L_57 - .L_56)
.L_56:
        /*001c*/ 	.word	0x00000000
        /*0020*/ 	.short	0x0000
        /*0022*/ 	.short	0x0000
        /*0024*/ 	.byte	0x00, 0xf0, 0x11, 0x00


	//----- nvinfo : EIATTR_SPARSE_MMA_MASK
	.align		4
.L_57:
        /*0028*/ 	.byte	0x03, 0x50
        /*002a*/ 	.short	0x0000


	//----- nvinfo : EIATTR_MAXREG_COUNT
	.align		4
        /*002c*/ 	.byte	0x03, 0x1b
        /*002e*/ 	.short	0x00ff


	//----- nvinfo : EIATTR_MERCURY_ISA_VERSION
	.align		4
        /*0030*/ 	.byte	0x03, 0x5f
        /*0032*/ 	.short	0x0101


	//----- nvinfo : EIATTR_VRC_CTA_INIT_COUNT
	.align		4
        /*0034*/ 	.byte	0x02, 0x4a
	.zero		1
	.zero		1


	//----- nvinfo : EIATTR_EXIT_INSTR_OFFSETS
	.align		4
        /*0038*/ 	.byte	0x04, 0x1c
        /*003a*/ 	.short	(.L_59 - .L_58)


	//   ....[0]....
.L_58:
        /*003c*/ 	.word	0x00000070


	//   ....[1]....
        /*0040*/ 	.word	0x000000d0


	//----- nvinfo : EIATTR_CBANK_PARAM_SIZE
	.align		4
.L_59:
        /*0044*/ 	.byte	0x03, 0x19
        /*0046*/ 	.short	0x0010


	//----- nvinfo : EIATTR_PARAM_CBANK
	.align		4
        /*0048*/ 	.byte	0x04, 0x0a
        /*004a*/ 	.short	(.L_61 - .L_60)
	.align		4
.L_60:
        /*004c*/ 	.word	index@(.nv.constant0._Z13hello_single_iPi)
        /*0050*/ 	.short	0x0380
        /*0052*/ 	.short	0x0010


	//----- nvinfo : EIATTR_SW_WAR
	.align		4
.L_61:
        /*0054*/ 	.byte	0x04, 0x36
        /*0056*/ 	.short	(.L_63 - .L_62)
.L_62:
        /*0058*/ 	.word	0x00000008
.L_63:


//--------------------- .nv.info._Z6hello_iPi     --------------------------
	.section	.nv.info._Z6hello_iPi,"",@"SHT_CUDA_INFO"
	.sectionflags	@""
	.align	4


	//----- nvinfo : EIATTR_CUDA_API_VERSION
	.align		4
        /*0000*/ 	.byte	0x04, 0x37
        /*0002*/ 	.short	(.L_65 - .L_64)
.L_64:
        /*0004*/ 	.word	0x00000082


	//----- nvinfo : EIATTR_KPARAM_INFO
	.align		4
.L_65:
        /*0008*/ 	.byte	0x04, 0x17
        /*000a*/ 	.short	(.L_67 - .L_66)
.L_66:
        /*000c*/ 	.word	0x00000000
        /*0010*/ 	.short	0x0001
        /*0012*/ 	.short	0x0008
        /*0014*/ 	.byte	0x00, 0xf5, 0x21, 0x00


	//----- nvinfo : EIATTR_KPARAM_INFO
	.align		4
.L_67:
        /*0018*/ 	.byte	0x04, 0x17
        /*001a*/ 	.short	(.L_69 - .L_68)
.L_68:
        /*001c*/ 	.word	0x00000000
        /*0020*/ 	.short	0x0000
        /*0022*/ 	.short	0x0000
        /*0024*/ 	.byte	0x00, 0xf0, 0x11, 0x00


	//----- nvinfo : EIATTR_SPARSE_MMA_MASK
	.align		4
.L_69:
        /*0028*/ 	.byte	0x03, 0x50
        /*002a*/ 	.short	0x0000


	//----- nvinfo : EIATTR_MAXREG_COUNT
	.align		4
        /*002c*/ 	.byte	0x03, 0x1b
        /*002e*/ 	.short	0x00ff


	//----- nvinfo : EIATTR_MERCURY_ISA_VERSION
	.align		4
        /*0030*/ 	.byte	0x03, 0x5f
        /*0032*/ 	.short	0x0101


	//----- nvinfo : EIATTR_VRC_CTA_INIT_COUNT
	.align		4
        /*0034*/ 	.byte	0x02, 0x4a
	.zero		1
	.zero		1


	//----- nvinfo : EIATTR_EXIT_INSTR_OFFSETS
	.align		4
        /*0038*/ 	.byte	0x04, 0x1c
        /*003a*/ 	.short	(.L_71 - .L_70)


	//   ....[0]....
.L_70:
        /*003c*/ 	.word	0x00000090


	//   ....[1]....
        /*0040*/ 	.word	0x00000340


	//   ....[2]....
        /*0044*/ 	.word	0x00000420


	//----- nvinfo : EIATTR_CRS_STACK_SIZE
	.align		4
.L_71:
        /*0048*/ 	.byte	0x04, 0x1e
        /*004a*/ 	.short	(.L_73 - .L_72)
.L_72:
        /*004c*/ 	.word	0x00000000


	//----- nvinfo : EIATTR_CBANK_PARAM_SIZE
	.align		4
.L_73:
        /*0050*/ 	.byte	0x03, 0x19
        /*0052*/ 	.short	0x0010


	//----- nvinfo : EIATTR_PARAM_CBANK
	.align		4
        /*0054*/ 	.byte	0x04, 0x0a
        /*0056*/ 	.short	(.L_75 - .L_74)
	.align		4
.L_74:
        /*0058*/ 	.word	index@(.nv.constant0._Z6hello_iPi)
        /*005c*/ 	.short	0x0380
        /*005e*/ 	.short	0x0010


	//----- nvinfo : EIATTR_SW_WAR
	.align		4
.L_75:
        /*0060*/ 	.byte	0x04, 0x36
        /*0062*/ 	.short	(.L_77 - .L_76)
.L_76:
        /*0064*/ 	.word	0x00000008
.L_77:


//--------------------- .nv.callgraph             --------------------------
	.section	.nv.callgraph,"",@"SHT_CUDA_CALLGRAPH"
	.align	4
	.sectionentsize	8
	.align		4
        /*0000*/ 	.word	0x00000000
	.align		4
        /*0004*/ 	.word	0xffffffff
	.align		4
        /*0008*/ 	.word	0x00000000
	.align		4
        /*000c*/ 	.word	0xfffffffe
	.align		4
        /*0010*/ 	.word	0x00000000
	.align		4
        /*0014*/ 	.word	0xfffffffd
	.align		4
        /*0018*/ 	.word	0x00000000
	.align		4
        /*001c*/ 	.word	0xfffffffc


//--------------------- .text._Z15hello2D_single_iPi --------------------------
	.section	.text._Z15hello2D_single_iPi,"ax",@progbits
	.align	128
        .global         _Z15hello2D_single_iPi
        .type           _Z15hello2D_single_iPi,@function
        .size           _Z15hello2D_single_iPi,(.L_x_12 - _Z15hello2D_single_iPi)
        .other          _Z15hello2D_single_iPi,@"STO_CUDA_ENTRY STV_DEFAULT"
_Z15hello2D_single_iPi:
.text._Z15hello2D_single_iPi:
[----:B------:R-:W-:Y:S01]  /*0000*/  LDC R1, c[0x0][0x37c] ;  /* 0x0000df00ff017b82 */ /* 0x000fe20000000800 */
[----:B------:R-:W0:Y:S01]  /*0010*/  S2R R0, SR_TID.Y ;  /* 0x0000000000007919 */ /* 0x000e220000002200 */
[----:B------:R-:W1:Y:S06]  /*0020*/  LDCU UR5, c[0x0][0x360] ;  /* 0x00006c00ff0577ac */ /* 0x000e6c0008000800 */
[----:B------:R-:W0:Y:S01]  /*0030*/  S2UR UR6, SR_CTAID.Y ;  /* 0x00000000000679c3 */ /* 0x000e220000002600 */
[----:B------:R-:W1:Y:S01]  /*0040*/  S2R R5, SR_TID.X ;  /* 0x0000000000057919 */ /* 0x000e620000002100 */
[----:B------:R-:W2:Y:S06]  /*0050*/  LDCU UR7, c[0x0][0x380] ;  /* 0x00007000ff0777ac */ /* 0x000eac0008000800 */
[----:B------:R-:W0:Y:S08]  /*0060*/  LDC R3, c[0x0][0x364] ;  /* 0x0000d900ff037b82 */ /* 0x000e300000000800 */
[----:B------:R-:W3:Y:S08]  /*0070*/  S2UR UR4, SR_CTAID.X ;  /* 0x00000000000479c3 */ /* 0x000ef00000002500 */
[----:B------:R-:W3:Y:S01]  /*0080*/  LDC R7, c[0x0][0x370] ;  /* 0x0000dc00ff077b82 */ /* 0x000ee20000000800 */
[----:B0-----:R-:W-:-:S04]  /*0090*/  IMAD R0, R3, UR6, R0 ;  /* 0x0000000603007c24 */ /* 0x001fc8000f8e0200 */
[----:B---3--:R-:W-:-:S04]  /*00a0*/  IMAD R0, R0, R7, UR4 ;  /* 0x0000000400007e24 */ /* 0x008fc8000f8e0207 */
[----:B-1----:R-:W-:-:S05]  /*00b0*/  IMAD R5, R0, UR5, R5 ;  /* 0x0000000500057c24 */ /* 0x002fca000f8e0205 */
[----:B--2---:R-:W-:-:S13]  /*00c0*/  ISETP.GE.AND P0, PT, R5, UR7, PT ;  /* 0x0000000705007c0c */ /* 0x004fda000bf06270 */
[----:B------:R-:W-:Y:S05]  /*00d0*/  @P0 EXIT ;  /* 0x000000000000094d */ /* 0x000fea0003800000 */
[----:B------:R-:W0:Y:S01]  /*00e0*/  LDC.64 R2, c[0x0][0x388] ;  /* 0x0000e200ff027b82 */ /* 0x000e220000000a00 */
[----:B------:R-:W1:Y:S01]  /*00f0*/  LDCU.64 UR4, c[0x0][0x358] ;  /* 0x00006b00ff0477ac */ /* 0x000e620008000a00 */
[----:B------:R-:W-:Y:S02]  /*0100*/  HFMA2 R7, -RZ, RZ, 0, 5.9604644775390625e-08 ;  /* 0x00000001ff077431 */ /* 0x000fe400000001ff */
[----:B0-----:R-:W-:-:S05]  /*0110*/  IMAD.WIDE R2, R5, 0x4, R2 ;  /* 0x0000000405027825 */ /* 0x001fca00078e0202 */
[----:B-1----:R-:W-:Y:S01]  /*0120*/  STG.E desc[UR4][R2.64], R7 ;  /* 0x0000000702007986 */ /* 0x002fe2000c101904 */
[----:B------:R-:W-:Y:S05]  /*0130*/  EXIT ;  /* 0x000000000000794d */ /* 0x000fea0003800000 */
.L_x_0:
[----:B------:R-:W-:-:S00]  /*0140*/  BRA `(.L_x_0) ;  /* 0xfffffffc00fc7947 */ /* 0x000fc0000383ffff */
[----:B------:R-:W-:-:S00]  /*0150*/  NOP ;  /* 0x0000000000007918 */ /* 0x000fc00000000000 */
        /* <DEDUP_REMOVED lines=10> */
.L_x_12:


//--------------------- .text._Z8hello2D_i4int2Pi --------------------------
	.section	.text._Z8hello2D_i4int2Pi,"ax",@progbits
	.align	128
        .global         _Z8hello2D_i4int2Pi
        .type           _Z8hello2D_i4int2Pi,@function
        .size           _Z8hello2D_i4int2Pi,(.L_x_13 - _Z8hello2D_i4int2Pi)
        .other          _Z8hello2D_i4int2Pi,@"STO_CUDA_ENTRY STV_DEFAULT"
_Z8hello2D_i4int2Pi:
.text._Z8hello2D_i4int2Pi:
[----:B------:R-:W-:Y:S01]  /*0000*/  LDC R1, c[0x0][0x37c] ;  /* 0x0000df00ff017b82 */ /* 0x000fe20000000800 */
[----:B------:R-:W0:Y:S01]  /*0010*/  S2R R0, SR_TID.Y ;  /* 0x0000000000007919 */ /* 0x000e220000002200 */
[----:B------:R-:W1:Y:S06]  /*0020*/  LDCU UR5, c[0x0][0x360] ;  /* 0x00006c00ff0577ac */ /* 0x000e6c0008000800 */
[----:B------:R-:W0:Y:S01]  /*0030*/  S2UR UR4, SR_CTAID.Y ;  /* 0x00000000000479c3 */ /* 0x000e220000002600 */
[----:B------:R-:W2:Y:S07]  /*0040*/  LDCU UR6, c[0x0][0x388] ;  /* 0x00007100ff0677ac */ /* 0x000eae0008000800 */
[----:B------:R-:W0:Y:S02]  /*0050*/  LDC R5, c[0x0][0x364] ;  /* 0x0000d900ff057b82 */ /* 0x000e240000000800 */
[----:B0-----:R-:W-:Y:S01]  /*0060*/  IMAD R0, R5, UR4, R0 ;  /* 0x0000000405007c24 */ /* 0x001fe2000f8e0200 */
[----:B------:R-:W0:Y:S04]  /*0070*/  LDCU UR4, c[0x0][0x370] ;  /* 0x00006e00ff0477ac */ /* 0x000e280008000800 */
[----:B--2---:R-:W-:-:S13]  /*0080*/  ISETP.GE.AND P0, PT, R0, UR6, PT ;  /* 0x0000000600007c0c */ /* 0x004fda000bf06270 */
[----:B01----:R-:W-:Y:S05]  /*0090*/  @P0 EXIT ;  /* 0x000000000000094d */ /* 0x003fea0003800000 */
[----:B------:R-:W0:Y:S01]  /*00a0*/  S2R R4, SR_CTAID.X ;  /* 0x0000000000047919 */ /* 0x000e220000002500 */
[----:B------:R-:W1:Y:S01]  /*00b0*/  LDCU UR6, c[0x0][0x374] ;  /* 0x00006e80ff0677ac */ /* 0x000e620008000800 */
[----:B------:R-:W0:Y:S01]  /*00c0*/  S2R R3, SR_TID.X ;  /* 0x0000000000037919 */ /* 0x000e220000002100 */
[----:B------:R-:W2:Y:S01]  /*00d0*/  LDCU.64 UR8, c[0x0][0x358] ;  /* 0x00006b00ff0877ac */ /* 0x000ea20008000a00 */
[----:B------:R-:W-:Y:S01]  /*00e0*/  UIMAD UR4, UR5, UR4, URZ ;  /* 0x00000004050472a4 */ /* 0x000fe2000f8e02ff */
[----:B-1----:R-:W-:Y:S02]  /*00f0*/  IMAD R5, R5, UR6, RZ ;  /* 0x0000000605057c24 */ /* 0x002fe4000f8e02ff */
[----:B0-2---:R-:W-:-:S09]  /*0100*/  IMAD R4, R4, UR5, R3 ;  /* 0x0000000504047c24 */ /* 0x005fd2000f8e0203 */
.L_x_4:
[----:B------:R-:W0:Y:S01]  /*0110*/  LDCU UR5, c[0x0][0x38c] ;  /* 0x00007180ff0577ac */ /* 0x000e220008000800 */
[----:B------:R-:W-:Y:S01]  /*0120*/  BSSY.RECONVERGENT B0, `(.L_x_1) ;  /* 0x000000f000007945 */ /* 0x000fe20003800200 */
[----:B0-----:R-:W-:-:S13]  /*0130*/  ISETP.GE.AND P0, PT, R4, UR5, PT ;  /* 0x0000000504007c0c */ /* 0x001fda000bf06270 */
[----:B------:R-:W-:Y:S05]  /*0140*/  @P0 BRA `(.L_x_2) ;  /* 0x0000000000300947 */ /* 0x000fea0003800000 */
[----:B------:R-:W0:Y:S01]  /*0150*/  LDC R6, c[0x0][0x380] ;  /* 0x0000e000ff067b82 */ /* 0x000e220000000800 */
[----:B------:R-:W-:-:S07]  /*0160*/  IMAD R9, R0, UR4, RZ ;  /* 0x0000000400097c24 */ /* 0x000fce000f8e02ff */
[----:B------:R-:W1:Y:S02]  /*0170*/  LDC R13, c[0x0][0x38c] ;  /* 0x0000e300ff0d7b82 */ /* 0x000e640000000800 */
.L_x_3:
[----:B------:R-:W-:Y:S01]  /*0180*/  IMAD.IADD R11, R9, 0x1, R4 ;  /* 0x00000001090b7824 */ /* 0x000fe200078e0204 */
[----:B------:R-:W-:-:S04]  /*0190*/  IADD3 R4, PT, PT, R4, UR4, RZ ;  /* 0x0000000404047c10 */ /* 0x000fc8000fffe0ff */
[----:B0-----:R-:W-:-:S13]  /*01a0*/  ISETP.GE.AND P0, PT, R11, R6, PT ;  /* 0x000000060b00720c */ /* 0x001fda0003f06270 */
[----:B------:R-:W0:Y:S01]  /*01b0*/  @!P0 LDC.64 R2, c[0x0][0x390] ;  /* 0x0000e400ff028b82 */ /* 0x000e220000000a00 */
[----:B------:R-:W-:Y:S02]  /*01c0*/  @!P0 IMAD.MOV.U32 R7, RZ, RZ, 0x1 ;  /* 0x00000001ff078424 */ /* 0x000fe400078e00ff */
[----:B0-----:R-:W-:-:S05]  /*01d0*/  @!P0 IMAD.WIDE R2, R11, 0x4, R2 ;  /* 0x000000040b028825 */ /* 0x001fca00078e0202 */
[----:B------:R2:W-:Y:S01]  /*01e0*/  @!P0 STG.E desc[UR8][R2.64], R7 ;  /* 0x0000000702008986 */ /* 0x0005e2000c101908 */
[----:B-1----:R-:W-:-:S13]  /*01f0*/  ISETP.GE.AND P0, PT, R4, R13, PT ;  /* 0x0000000d0400720c */ /* 0x002fda0003f06270 */
[----:B--2---:R-:W-:Y:S05]  /*0200*/  @!P0 BRA `(.L_x_3) ;  /* 0xfffffffc00dc8947 */ /* 0x004fea000383ffff */
.L_x_2:
[----:B------:R-:W-:Y:S05]  /*0210*/  BSYNC.RECONVERGENT B0 ;  /* 0x0000000000007941 */ /* 0x000fea0003800200 */
.L_x_1:
[----:B------:R-:W0:Y:S01]  /*0220*/  LDCU UR5, c[0x0][0x388] ;  /* 0x00007100ff0577ac */ /* 0x000e220008000800 */
[----:B------:R-:W-:-:S04]  /*0230*/  IADD3 R0, PT, PT, R5, R0, RZ ;  /* 0x0000000005007210 */ /* 0x000fc80007ffe0ff */
[----:B0-----:R-:W-:-:S13]  /*0240*/  ISETP.GE.AND P0, PT, R0, UR5, PT ;  /* 0x0000000500007c0c */ /* 0x001fda000bf06270 */
[----:B------:R-:W-:Y:S05]  /*0250*/  @!P0 BRA `(.L_x_4) ;  /* 0xfffffffc00ac8947 */ /* 0x000fea000383ffff */
[----:B------:R-:W-:Y:S05]  /*0260*/  EXIT ;  /* 0x000000000000794d */ /* 0x000fea0003800000 */
.L_x_5:
        /* <DEDUP_REMOVED lines=9> */
.L_x_13:


//--------------------- .text._Z13hello_single_iPi --------------------------
	.section	.text._Z13hello_single_iPi,"ax",@progbits
	.align	128
        .global         _Z13hello_single_iPi
        .type           _Z13hello_single_iPi,@function
        .size           _Z13hello_single_iPi,(.L_x_14 - _Z13hello_single_iPi)
        .other          _Z13hello_single_iPi,@"STO_CUDA_ENTRY STV_DEFAULT"
_Z13hello_single_iPi:
.text._Z13hello_single_iPi:
[----:B------:R-:W-:Y:S01]  /*0000*/  LDC R1, c[0x0][0x37c] ;  /* 0x0000df00ff017b82 */ /* 0x000fe20000000800 */
[----:B------:R-:W0:Y:S07]  /*0010*/  S2R R5, SR_TID.X ;  /* 0x0000000000057919 */ /* 0x000e2e0000002100 */
[----:B------:R-:W0:Y:S01]  /*0020*/  S2UR UR4, SR_CTAID.X ;  /* 0x00000000000479c3 */ /* 0x000e220000002500 */
[----:B------:R-:W1:Y:S07]  /*0030*/  LDCU UR5, c[0x0][0x380] ;  /* 0x00007000ff0577ac */ /* 0x000e6e0008000800 */
[----:B------:R-:W0:Y:S02]  /*0040*/  LDC R0, c[0x0][0x360] ;  /* 0x0000d800ff007b82 */ /* 0x000e240000000800 */
[----:B0-----:R-:W-:-:S05]  /*0050*/  IMAD R5, R0, UR4, R5 ;  /* 0x0000000400057c24 */ /* 0x001fca000f8e0205 */
[----:B-1----:R-:W-:-:S13]  /*0060*/  ISETP.GE.AND P0, PT, R5, UR5, PT ;  /* 0x0000000505007c0c */ /* 0x002fda000bf06270 */
[----:B------:R-:W-:Y:S05]  /*0070*/  @P0 EXIT ;  /* 0x000000000000094d */ /* 0x000fea0003800000 */
[----:B------:R-:W0:Y:S01]  /*0080*/  LDC.64 R2, c[0x0][0x388] ;  /* 0x0000e200ff027b82 */ /* 0x000e220000000a00 */
[----:B------:R-:W1:Y:S01]  /*0090*/  LDCU.64 UR4, c[0x0][0x358] ;  /* 0x00006b00ff0477ac */ /* 0x000e620008000a00 */
[----:B------:R-:W-:Y:S02]  /*00a0*/  HFMA2 R7, -RZ, RZ, 0, 5.9604644775390625e-08 ;  /* 0x00000001ff077431 */ /* 0x000fe400000001ff */
[----:B0-----:R-:W-:-:S05]  /*00b0*/  IMAD.WIDE R2, R5, 0x4, R2 ;  /* 0x0000000405027825 */ /* 0x001fca00078e0202 */
[----:B-1----:R-:W-:Y:S01]  /*00c0*/  STG.E desc[UR4][R2.64], R7 ;  /* 0x0000000702007986 */ /* 0x002fe2000c101904 */
[----:B------:R-:W-:Y:S05]  /*00d0*/  EXIT ;  /* 0x000000000000794d */ /* 0x000fea0003800000 */
.L_x_6:
        /* <DEDUP_REMOVED lines=10> */
.L_x_14:


//--------------------- .text._Z6hello_iPi        --------------------------
	.section	.text._Z6hello_iPi,"ax",@progbits
	.align	128
        .global         _Z6hello_iPi
        .type           _Z6hello_iPi,@function
        .size           _Z6hello_iPi,(.L_x_15 - _Z6hello_iPi)
        .other          _Z6hello_iPi,@"STO_CUDA_ENTRY STV_DEFAULT"
_Z6hello_iPi:
.text._Z6hello_iPi:
[----:B------:R-:W-:Y:S01]  /*0000*/  LDC R1, c[0x0][0x37c] ;  /* 0x0000df00ff017b82 */ /* 0x000fe20000000800 */
[----:B------:R-:W0:Y:S07]  /*0010*/  S2R R3, SR_TID.X ;  /* 0x0000000000037919 */ /* 0x000e2e0000002100 */
[----:B------:R-:W0:Y:S01]  /*0020*/  S2UR UR4, SR_CTAID.X ;  /* 0x00000000000479c3 */ /* 0x000e220000002500 */
[----:B------:R-:W1:Y:S07]  /*0030*/  LDCU UR6, c[0x0][0x380] ;  /* 0x00007000ff0677ac */ /* 0x000e6e0008000800 */
[----:B------:R-:W0:Y:S01]  /*0040*/  LDC R0, c[0x0][0x360] ;  /* 0x0000d800ff007b82 */ /* 0x000e220000000800 */
[----:B------:R-:W2:Y:S01]  /*0050*/  LDCU UR5, c[0x0][0x370] ;  /* 0x00006e00ff0577ac */ /* 0x000ea20008000800 */
[----:B0-----:R-:W-:-:S02]  /*0060*/  IMAD R3, R0, UR4, R3 ;  /* 0x0000000400037c24 */ /* 0x001fc4000f8e0203 */
[----:B--2---:R-:W-:-:S03]  /*0070*/  IMAD R0, R0, UR5, RZ ;  /* 0x0000000500007c24 */ /* 0x004fc6000f8e02ff */
[----:B-1----:R-:W-:-:S13]  /*0080*/  ISETP.GE.AND P0, PT, R3, UR6, PT ;  /* 0x0000000603007c0c */ /* 0x002fda000bf06270 */
[----:B------:R-:W-:Y:S05]  /*0090*/  @P0 EXIT ;  /* 0x000000000000094d */ /* 0x000fea0003800000 */
[----:B------:R-:W0:Y:S01]  /*00a0*/  I2F.U32.RP R8, R0 ;  /* 0x0000000000087306 */ /* 0x000e220000209000 */
[C---:B------:R-:W-:Y:S01]  /*00b0*/  IADD3 R2, PT, PT, R0.reuse, R3, RZ ;  /* 0x0000000300027210 */ /* 0x040fe20007ffe0ff */
[----:B------:R-:W-:Y:S01]  /*00c0*/  IMAD.MOV R9, RZ, RZ, -R0 ;  /* 0x000000ffff097224 */ /* 0x000fe200078e0a00 */
[----:B------:R-:W-:Y:S01]  /*00d0*/  ISETP.NE.U32.AND P2, PT, R0, RZ, PT ;  /* 0x000000ff0000720c */ /* 0x000fe20003f45070 */
[----:B------:R-:W1:Y:S01]  /*00e0*/  LDCU.64 UR4, c[0x0][0x358] ;  /* 0x00006b00ff0477ac */ /* 0x000e620008000a00 */
[C---:B------:R-:W-:Y:S01]  /*00f0*/  ISETP.GE.AND P0, PT, R2.reuse, UR6, PT ;  /* 0x0000000602007c0c */ /* 0x040fe2000bf06270 */
[----:B------:R-:W-:Y:S01]  /*0100*/  BSSY.RECONVERGENT B0, `(.L_x_7) ;  /* 0x0000023000007945 */ /* 0x000fe20003800200 */
[----:B------:R-:W-:Y:S02]  /*0110*/  VIMNMX R7, PT, PT, R2, UR6, !PT ;  /* 0x0000000602077c48 */ /* 0x000fe4000ffe0100 */
[----:B------:R-:W-:-:S04]  /*0120*/  SEL R6, RZ, 0x1, P0 ;  /* 0x00000001ff067807 */ /* 0x000fc80000000000 */
[----:B------:R-:W-:Y:S01]  /*0130*/  IADD3 R7, PT, PT, R7, -R2, -R6 ;  /* 0x8000000207077210 */ /* 0x000fe20007ffe806 */
[----:B0-----:R-:W0:Y:S02]  /*0140*/  MUFU.RCP R8, R8 ;  /* 0x0000000800087308 */ /* 0x001e240000001000 */
[----:B0-----:R-:W-:-:S06]  /*0150*/  VIADD R4, R8, 0xffffffe ;  /* 0x0ffffffe08047836 */ /* 0x001fcc0000000000 */
[----:B------:R0:W2:Y:S02]  /*0160*/  F2I.FTZ.U32.TRUNC.NTZ R5, R4 ;  /* 0x0000000400057305 */ /* 0x0000a4000021f000 */
[----:B0-----:R-:W-:Y:S02]  /*0170*/  IMAD.MOV.U32 R4, RZ, RZ, RZ ;  /* 0x000000ffff047224 */ /* 0x001fe400078e00ff */
[----:B--2---:R-:W-:-:S04]  /*0180*/  IMAD R9, R9, R5, RZ ;  /* 0x0000000509097224 */ /* 0x004fc800078e02ff */
[----:B------:R-:W-:-:S06]  /*0190*/  IMAD.HI.U32 R8, R5, R9, R4 ;  /* 0x0000000905087227 */ /* 0x000fcc00078e0004 */
[----:B------:R-:W-:-:S04]  /*01a0*/  IMAD.HI.U32 R5, R8, R7, RZ ;  /* 0x0000000708057227 */ /* 0x000fc800078e00ff */
[----:B------:R-:W-:-:S04]  /*01b0*/  IMAD.MOV R2, RZ, RZ, -R5 ;  /* 0x000000ffff027224 */ /* 0x000fc800078e0a05 */
[----:B------:R-:W-:-:S05]  /*01c0*/  IMAD R7, R0, R2, R7 ;  /* 0x0000000200077224 */ /* 0x000fca00078e0207 */
[----:B------:R-:W-:-:S13]  /*01d0*/  ISETP.GE.U32.AND P0, PT, R7, R0, PT ;  /* 0x000000000700720c */ /* 0x000fda0003f06070 */
[----:B------:R-:W-:Y:S01]  /*01e0*/  @P0 IADD3 R7, PT, PT, -R0, R7, RZ ;  /* 0x0000000700070210 */ /* 0x000fe20007ffe1ff */
[----:B------:R-:W-:-:S03]  /*01f0*/  @P0 VIADD R5, R5, 0x1 ;  /* 0x0000000105050836 */ /* 0x000fc60000000000 */
[----:B------:R-:W-:-:S13]  /*0200*/  ISETP.GE.U32.AND P1, PT, R7, R0, PT ;  /* 0x000000000700720c */ /* 0x000fda0003f26070 */
[----:B------:R-:W-:Y:S02]  /*0210*/  @P1 IADD3 R5, PT, PT, R5, 0x1, RZ ;  /* 0x0000000105051810 */ /* 0x000fe40007ffe0ff */
[----:B------:R-:W-:-:S05]  /*0220*/  @!P2 LOP3.LUT R5, RZ, R0, RZ, 0x33, !PT ;  /* 0x00000000ff05a212 */ /* 0x000fca00078e33ff */
[----:B------:R-:W-:-:S05]  /*0230*/  IMAD.IADD R2, R6, 0x1, R5 ;  /* 0x0000000106027824 */ /* 0x000fca00078e0205 */
[C---:B------:R-:W-:Y:S02]  /*0240*/  LOP3.LUT R4, R2.reuse, 0x3, RZ, 0xc0, !PT ;  /* 0x0000000302047812 */ /* 0x040fe400078ec0ff */
[----:B------:R-:W-:Y:S02]  /*0250*/  ISETP.GE.U32.AND P1, PT, R2, 0x3, PT ;  /* 0x000000030200780c */ /* 0x000fe40003f26070 */
[----:B------:R-:W-:-:S13]  /*0260*/  ISETP.NE.AND P0, PT, R4, 0x3, PT ;  /* 0x000000030400780c */ /* 0x000fda0003f05270 */
[----:B-1----:R-:W-:Y:S05]  /*0270*/  @!P0 BRA `(.L_x_8) ;  /* 0x00000000002c8947 */ /* 0x002fea0003800000 */
[----:B------:R-:W0:Y:S01]  /*0280*/  LDC.64 R6, c[0x0][0x388] ;  /* 0x0000e200ff067b82 */ /* 0x000e220000000a00 */
[----:B------:R-:W-:Y:S01]  /*0290*/  IADD3 R2, PT, PT, R2, 0x1, RZ ;  /* 0x0000000102027810 */ /* 0x000fe20007ffe0ff */
[----:B------:R-:W-:-:S03]  /*02a0*/  IMAD.MOV.U32 R9, RZ, RZ, 0x1 ;  /* 0x00000001ff097424 */ /* 0x000fc600078e00ff */
[----:B------:R-:W-:-:S04]  /*02b0*/  LOP3.LUT R2, R2, 0x3, RZ, 0xc0, !PT ;  /* 0x0000000302027812 */ /* 0x000fc800078ec0ff */
[----:B------:R-:W-:-:S07]  /*02c0*/  IADD3 R2, PT, PT, -R2, RZ, RZ ;  /* 0x000000ff02027210 */ /* 0x000fce0007ffe1ff */
.L_x_9:
[----:B0-----:R-:W-:Y:S01]  /*02d0*/  IMAD.WIDE R4, R3, 0x4, R6 ;  /* 0x0000000403047825 */ /* 0x001fe200078e0206 */
[----:B------:R-:W-:-:S03]  /*02e0*/  IADD3 R3, PT, PT, R0, R3, RZ ;  /* 0x0000000300037210 */ /* 0x000fc60007ffe0ff */
[----:B------:R-:W-:Y:S01]  /*02f0*/  VIADD R2, R2, 0x1 ;  /* 0x0000000102027836 */ /* 0x000fe20000000000 */
[----:B------:R1:W-:Y:S04]  /*0300*/  STG.E desc[UR4][R4.64], R9 ;  /* 0x0000000904007986 */ /* 0x0003e8000c101904 */
[----:B------:R-:W-:-:S13]  /*0310*/  ISETP.NE.AND P0, PT, R2, RZ, PT ;  /* 0x000000ff0200720c */ /* 0x000fda0003f05270 */
[----:B-1----:R-:W-:Y:S05]  /*0320*/  @P0 BRA `(.L_x_9) ;  /* 0xfffffffc00e80947 */ /* 0x002fea000383ffff */
.L_x_8:
[----:B------:R-:W-:Y:S05]  /*0330*/  BSYNC.RECONVERGENT B0 ;  /* 0x0000000000007941 */ /* 0x000fea0003800200 */
.L_x_7:
[----:B------:R-:W-:Y:S05]  /*0340*/  @!P1 EXIT ;  /* 0x000000000000994d */ /* 0x000fea0003800000 */
[----:B------:R-:W0:Y:S01]  /*0350*/  LDC.64 R10, c[0x0][0x388] ;  /* 0x0000e200ff0a7b82 */ /* 0x000e220000000a00 */
[----:B------:R-:W-:-:S07]  /*0360*/  IMAD.MOV.U32 R15, RZ, RZ, 0x1 ;  /* 0x00000001ff0f7424 */ /* 0x000fce00078e00ff */
.L_x_10:
[----:B01----:R-:W-:Y:S01]  /*0370*/  IMAD.WIDE R12, R3, 0x4, R10 ;  /* 0x00000004030c7825 */ /* 0x003fe200078e020a */
[----:B------:R-:W-:-:S04]  /*0380*/  LEA R3, R0, R3, 0x2 ;  /* 0x0000000300037211 */ /* 0x000fc800078e10ff */
[----:B------:R1:W-:Y:S01]  /*0390*/  STG.E desc[UR4][R12.64], R15 ;  /* 0x0000000f0c007986 */ /* 0x0003e2000c101904 */
[----:B------:R-:W-:Y:S01]  /*03a0*/  IMAD.WIDE R4, R0, 0x4, R12 ;  /* 0x0000000400047825 */ /* 0x000fe200078e020c */
[----:B------:R-:W-:-:S04]  /*03b0*/  ISETP.GE.AND P0, PT, R3, UR6, PT ;  /* 0x0000000603007c0c */ /* 0x000fc8000bf06270 */
[----:B------:R1:W-:Y:S01]  /*03c0*/  STG.E desc[UR4][R4.64], R15 ;  /* 0x0000000f04007986 */ /* 0x0003e2000c101904 */
[----:B------:R-:W-:-:S05]  /*03d0*/  IMAD.WIDE R6, R0, 0x4, R4 ;  /* 0x0000000400067825 */ /* 0x000fca00078e0204 */
[----:B------:R1:W-:Y:S01]  /*03e0*/  STG.E desc[UR4][R6.64], R15 ;  /* 0x0000000f06007986 */ /* 0x0003e2000c101904 */
[----:B------:R-:W-:-:S05]  /*03f0*/  IMAD.WIDE R8, R0, 0x4, R6 ;  /* 0x0000000400087825 */ /* 0x000fca00078e0206 */
[----:B------:R1:W-:Y:S01]  /*0400*/  STG.E desc[UR4][R8.64], R15 ;  /* 0x0000000f08007986 */ /* 0x0003e2000c101904 */
[----:B------:R-:W-:Y:S05]  /*0410*/  @!P0 BRA `(.L_x_10) ;  /* 0xfffffffc00d48947 */ /* 0x000fea000383ffff */
[----:B------:R-:W-:Y:S05]  /*0420*/  EXIT ;  /* 0x000000000000794d */ /* 0x000fea0003800000 */
.L_x_11:
        /* <DEDUP_REMOVED lines=13> */
.L_x_15:


//--------------------- .nv.shared.reserved.0     --------------------------
	.section	.nv.shared.reserved.0,"aw",@nobits
	.weak		__nv_reservedSMEM_offset_0_alias
	.size		__nv_reservedSMEM_offset_0_alias, 0, 64
	.other		__nv_reservedSMEM_offset_0_alias,@"STO_CUDA_RESERVED_SHARED STV_DEFAULT"
__nv_reservedSMEM_offset_0_alias:
	.zero		0
	.zero		64


//--------------------- .nv.constant0._Z15hello2D_single_iPi --------------------------
	.section	.nv.constant0._Z15hello2D_single_iPi,"a",@progbits
	.sectionflags	@""
	.align	4
.nv.constant0._Z15hello2D_single_iPi:
	.zero		912


//--------------------- .nv.constant0._Z8hello2D_i4int2Pi --------------------------
	.section	.nv.constant0._Z8hello2D_i4int2Pi,"a",@progbits
	.sectionflags	@""
	.align	4
.nv.constant0._Z8hello2D_i4int2Pi:
	.zero		920


//--------------------- .nv.constant0._Z13hello_single_iPi --------------------------
	.section	.nv.constant0._Z13hello_single_iPi,"a",@progbits
	.sectionflags	@""
	.align	4
.nv.constant0._Z13hello_single_iPi:
	.zero		912


//--------------------- .nv.constant0._Z6hello_iPi --------------------------
	.section	.nv.constant0._Z6hello_iPi,"a",@progbits
	.sectionflags	@""
	.align	4
.nv.constant0._Z6hello_iPi:
	.zero		912


//--------------------- SYMBOLS --------------------------

	.type		.nv.reservedSmem.offset0,@object
	.size		.nv.reservedSmem.offset0,0x4
